	.headerflags	@"EF_CUDA_TEXMODE_UNIFIED EF_CUDA_64BIT_ADDRESS EF_CUDA_ACCELERATORS EF_CUDA_SM90 EF_CUDA_VIRTUAL_SM(EF_CUDA_SM90)"
	.elftype	@"ET_EXEC"


//--------------------- .nv.info                  --------------------------
	.section	.nv.info,"",@"SHT_CUDA_INFO"
	.align	4


	//----- nvinfo : EIATTR_REGCOUNT
	.align		4
        /*0000*/ 	.byte	0x04, 0x2f
        /*0002*/ 	.short	(.L_1 - .L_0)
	.align		4
.L_0:
        /*0004*/ 	.word	index@(triton_per_fused_dot_31)
        /*0008*/ 	.word	0x0000000e


	//----- nvinfo : EIATTR_MIN_STACK_SIZE
	.align		4
.L_1:
        /*000c*/ 	.byte	0x04, 0x12
        /*000e*/ 	.short	(.L_3 - .L_2)
	.align		4
.L_2:
        /*0010*/ 	.word	index@(triton_per_fused_dot_31)
        /*0014*/ 	.word	0x00000000


	//----- nvinfo : EIATTR_FRAME_SIZE
	.align		4
.L_3:
        /*0018*/ 	.byte	0x04, 0x11
        /*001a*/ 	.short	(.L_5 - .L_4)
	.align		4
.L_4:
        /*001c*/ 	.word	index@(triton_per_fused_dot_31)
        /*0020*/ 	.word	0x00000000


	//----- nvinfo : EIATTR_MIN_STACK_SIZE
	.align		4
.L_5:
        /*0024*/ 	.byte	0x04, 0x12
        /*0026*/ 	.short	(.L_7 - .L_6)
	.align		4
.L_6:
        /*0028*/ 	.word	index@(triton_per_fused_dot_31)
        /*002c*/ 	.word	0x00000000
.L_7:


//--------------------- .nv.info.triton_per_fused_dot_31 --------------------------
	.section	.nv.info.triton_per_fused_dot_31,"",@"SHT_CUDA_INFO"
	.sectionflags	@""
	.align	4


	//----- nvinfo : EIATTR_CUDA_API_VERSION
	.align		4
        /*0000*/ 	.byte	0x04, 0x37
        /*0002*/ 	.short	(.L_9 - .L_8)
.L_8:
        /*0004*/ 	.word	0x0000007c


	//----- nvinfo : EIATTR_KPARAM_INFO
	.align		4
.L_9:
        /*0008*/ 	.byte	0x04, 0x17
        /*000a*/ 	.short	(.L_11 - .L_10)
.L_10:
        /*000c*/ 	.word	0x00000000
        /*0010*/ 	.short	0x0003
        /*0012*/ 	.short	0x0018
        /*0014*/ 	.byte	0x00, 0xf0, 0x11, 0x00


	//----- nvinfo : EIATTR_KPARAM_INFO
	.align		4
.L_11:
        /*0018*/ 	.byte	0x04, 0x17
        /*001a*/ 	.short	(.L_13 - .L_12)
.L_12:
        /*001c*/ 	.word	0x00000000
        /*0020*/ 	.short	0x0002
        /*0022*/ 	.short	0x0010
        /*0024*/ 	.byte	0x00, 0xf4, 0x21, 0x00


	//----- nvinfo : EIATTR_KPARAM_INFO
	.align		4
.L_13:
        /*0028*/ 	.byte	0x04, 0x17
        /*002a*/ 	.short	(.L_15 - .L_14)
.L_14:
        /*002c*/ 	.word	0x00000000
        /*0030*/ 	.short	0x0001
        /*0032*/ 	.short	0x0008
        /*0034*/ 	.byte	0x00, 0xf4, 0x21, 0x00


	//----- nvinfo : EIATTR_KPARAM_INFO
	.align		4
.L_15:
        /*0038*/ 	.byte	0x04, 0x17
        /*003a*/ 	.short	(.L_17 - .L_16)
.L_16:
        /*003c*/ 	.word	0x00000000
        /*0040*/ 	.short	0x0000
        /*0042*/ 	.short	0x0000
        /*0044*/ 	.byte	0x00, 0xf4, 0x21, 0x00


	//----- nvinfo : EIATTR_SPARSE_MMA_MASK
	.align		4
.L_17:
        /*0048*/ 	.byte	0x03, 0x50
        /*004a*/ 	.short	0x0000


	//----- nvinfo : EIATTR_MAXREG_COUNT
	.align		4
        /*004c*/ 	.byte	0x03, 0x1b
        /*004e*/ 	.short	0x00ff


	//----- nvinfo : EIATTR_COOP_GROUP_MASK_REGIDS
	.align		4
        /*0050*/ 	.byte	0x04, 0x29
        /*0052*/ 	.short	(.L_19 - .L_18)


	//   ....[0]....
.L_18:
        /*0054*/ 	.word	0xffffffff


	//   ....[1]....
        /*0058*/ 	.word	0xffffffff


	//   ....[2]....
        /*005c*/ 	.word	0xffffffff


	//   ....[3]....
        /*0060*/ 	.word	0xffffffff


	//   ....[4]....
        /*0064*/ 	.word	0xffffffff


	//   ....[5]....
        /*0068*/ 	.word	0xffffffff


	//----- nvinfo : EIATTR_COOP_GROUP_INSTR_OFFSETS
	.align		4
.L_19:
        /*006c*/ 	.byte	0x04, 0x28
        /*006e*/ 	.short	(.L_21 - .L_20)


	//   ....[0]....
.L_20:
        /*0070*/ 	.word	0x00000150


	//   ....[1]....
        /*0074*/ 	.word	0x00000170


	//   ....[2]....
        /*0078*/ 	.word	0x000001a0


	//   ....[3]....
        /*007c*/ 	.word	0x000001c0


	//   ....[4]....
        /*0080*/ 	.word	0x000001e0


	//   ....[5]....
        /*0084*/ 	.word	0x00000260


	//----- nvinfo : EIATTR_EXIT_INSTR_OFFSETS
	.align		4
.L_21:
        /*0088*/ 	.byte	0x04, 0x1c
        /*008a*/ 	.short	(.L_23 - .L_22)


	//   ....[0]....
.L_22:
        /*008c*/ 	.word	0x000002a0


	//   ....[1]....
        /*0090*/ 	.word	0x000002e0


	//----- nvinfo : EIATTR_REQNTID
	.align		4
.L_23:
        /*0094*/ 	.byte	0x04, 0x10
        /*0096*/ 	.short	(.L_25 - .L_24)
.L_24:
        /*0098*/ 	.word	0x00000040
        /*009c*/ 	.word	0x00000001
        /*00a0*/ 	.word	0x00000001


	//----- nvinfo : EIATTR_CBANK_PARAM_SIZE
	.align		4
.L_25:
        /*00a4*/ 	.byte	0x03, 0x19
        /*00a6*/ 	.short	0x001c


	//----- nvinfo : EIATTR_PARAM_CBANK
	.align		4
        /*00a8*/ 	.byte	0x04, 0x0a
        /*00aa*/ 	.short	(.L_27 - .L_26)
	.align		4
.L_26:
        /*00ac*/ 	.word	index@(.nv.constant0.triton_per_fused_dot_31)
        /*00b0*/ 	.short	0x0210
        /*00b2*/ 	.short	0x001c


	//----- nvinfo : EIATTR_SW_WAR
	.align		4
.L_27:
        /*00b4*/ 	.byte	0x04, 0x36
        /*00b6*/ 	.short	(.L_29 - .L_28)
.L_28:
        /*00b8*/ 	.word	0x00000008
.L_29:


//--------------------- .nv.callgraph             --------------------------
	.section	.nv.callgraph,"",@"SHT_CUDA_CALLGRAPH"
	.align	4
	.sectionentsize	8
	.align		4
        /*0000*/ 	.word	0x00000000
	.align		4
        /*0004*/ 	.word	0xffffffff
	.align		4
        /*0008*/ 	.word	0x00000000
	.align		4
        /*000c*/ 	.word	0xfffffffe
	.align		4
        /*0010*/ 	.word	0x00000000
	.align		4
        /*0014*/ 	.word	0xfffffffd
	.align		4
        /*0018*/ 	.word	0x00000000
	.align		4
        /*001c*/ 	.word	0xfffffffc


//--------------------- .text.triton_per_fused_dot_31 --------------------------
	.section	.text.triton_per_fused_dot_31,"ax",@progbits
	.sectionflags	@"SHF_BARRIERS=1"
	.align	128
        .global         triton_per_fused_dot_31
        .type           triton_per_fused_dot_31,@function
        .size           triton_per_fused_dot_31,(.L_x_1 - triton_per_fused_dot_31)
        .other          triton_per_fused_dot_31,@"STO_CUDA_ENTRY STV_DEFAULT"
triton_per_fused_dot_31:
.text.triton_per_fused_dot_31:
[----:B------:R-:W0:Y:S02]  /*0000*/  LDC R1, c[0x0][0x28] ;  /* 0x00000a00ff017b82 */ /* 0x000e240000000800 */
[----:B------:R-:W1:Y:S01]  /*0010*/  S2R R10, SR_TID.X ;  /* 0x00000000000a7919 */ /* 0x000e620000002100 */
[----:B------:R-:W2:Y:S01]  /*0020*/  LDC.64 R2, c[0x0][0x210] ;  /* 0x00008400ff027b82 */ /* 0x000ea20000000a00 */
[----:B------:R-:W-:-:S07]  /*0030*/  ULDC.64 UR6, c[0x0][0x208] ;  /* 0x0000820000067ab9 */ /* 0x000fce0000000a00 */
[----:B------:R-:W3:Y:S01]  /*0040*/  LDC.64 R4, c[0x0][0x218] ;  /* 0x00008600ff047b82 */ /* 0x000ee20000000a00 */
[----:B-1----:R-:W-:-:S04]  /*0050*/  SHF.L.U32 R6, R10, 0x1, RZ ;  /* 0x000000010a067819 */ /* 0x002fc800000006ff */
[----:B------:R-:W-:-:S05]  /*0060*/  LOP3.LUT R7, R6, 0x7e, RZ, 0xc0, !PT ;  /* 0x0000007e06077812 */ /* 0x000fca00078ec0ff */
[----:B--2---:R-:W-:-:S04]  /*0070*/  IMAD.WIDE.U32 R2, R7, 0x4, R2 ;  /* 0x0000000407027825 */ /* 0x004fc800078e0002 */
[----:B---3--:R-:W-:Y:S02]  /*0080*/  IMAD.WIDE.U32 R4, R7, 0x4, R4 ;  /* 0x0000000407047825 */ /* 0x008fe400078e0004 */
[----:B------:R-:W2:Y:S04]  /*0090*/  LDG.E.64 R2, desc[UR6][R2.64] ;  /* 0x0000000602027981 */ /* 0x000ea8000c1e1b00 */
[----:B------:R-:W2:Y:S01]  /*00a0*/  LDG.E.64 R4, desc[UR6][R4.64] ;  /* 0x0000000604047981 */ /* 0x000ea2000c1e1b00 */
[----:B------:R-:W1:Y:S01]  /*00b0*/  S2UR UR5, SR_CgaCtaId ;  /* 0x00000000000579c3 */ /* 0x000e620000008800 */
[C---:B------:R-:W-:Y:S01]  /*00c0*/  LOP3.LUT P0, RZ, R10.reuse, 0x1f, RZ, 0xc0, !PT ;  /* 0x0000001f0aff7812 */ /* 0x040fe2000780c0ff */
[----:B------:R-:W-:Y:S01]  /*00d0*/  UMOV UR4, 0x400 ;  /* 0x0000040000047882 */ /* 0x000fe20000000000 */
[----:B------:R-:W-:Y:S01]  /*00e0*/  ISETP.GE.AND P1, PT, R10, 0x2, PT ;  /* 0x000000020a00780c */ /* 0x000fe20003f26270 */
[----:B-1----:R-:W-:Y:S01]  /*00f0*/  UPRMT UR4, UR5, 0x654, UR4 ;  /* 0x0000065405047896 */ /* 0x002fe20008000004 */
[----:B--2---:R-:W-:Y:S01]  /*0100*/  FMUL R7, R3, R5 ;  /* 0x0000000503077220 */ /* 0x004fe20000400000 */
[----:B------:R-:W-:-:S03]  /*0110*/  SHF.R.U32.HI R3, RZ, 0x3, R10 ;  /* 0x00000003ff037819 */ /* 0x000fc6000001160a */
[----:B------:R-:W-:Y:S01]  /*0120*/  FFMA R7, R2, R4, R7 ;  /* 0x0000000402077223 */ /* 0x000fe20000000007 */
[----:B------:R-:W-:Y:S02]  /*0130*/  LOP3.LUT R3, R3, 0x4, RZ, 0xc0, !PT ;  /* 0x0000000403037812 */ /* 0x000fe400078ec0ff */
[----:B------:R-:W-:Y:S02]  /*0140*/  LEA R4, R10, UR4, 0x2 ;  /* 0x000000040a047c11 */ /* 0x000fe4000f8e10ff */
[----:B------:R-:W1:Y:S02]  /*0150*/  SHFL.BFLY PT, R6, R7, 0x10, 0x1f ;  /* 0x0e001f0007067f89 */ /* 0x000e6400000e0000 */
[----:B-1----:R-:W-:-:S05]  /*0160*/  FADD R6, R7, R6 ;  /* 0x0000000607067221 */ /* 0x002fca0000000000 */
[----:B------:R-:W1:Y:S02]  /*0170*/  SHFL.BFLY PT, R9, R6, 0x8, 0x1f ;  /* 0x0d001f0006097f89 */ /* 0x000e6400000e0000 */
[----:B-1----:R-:W-:Y:S01]  /*0180*/  FADD R9, R6, R9 ;  /* 0x0000000906097221 */ /* 0x002fe20000000000 */
[----:B------:R-:W-:-:S04]  /*0190*/  LOP3.LUT R6, R10, 0x1, RZ, 0xc0, !PT ;  /* 0x000000010a067812 */ /* 0x000fc800078ec0ff */
[----:B------:R-:W1:Y:S02]  /*01a0*/  SHFL.BFLY PT, R8, R9, 0x4, 0x1f ;  /* 0x0c801f0009087f89 */ /* 0x000e6400000e0000 */
[----:B-1----:R-:W-:-:S05]  /*01b0*/  FADD R8, R9, R8 ;  /* 0x0000000809087221 */ /* 0x002fca0000000000 */
[----:B------:R-:W1:Y:S02]  /*01c0*/  SHFL.BFLY PT, R11, R8, 0x2, 0x1f ;  /* 0x0c401f00080b7f89 */ /* 0x000e6400000e0000 */
[----:B-1----:R-:W-:-:S05]  /*01d0*/  FADD R11, R8, R11 ;  /* 0x0000000b080b7221 */ /* 0x002fca0000000000 */
[----:B------:R-:W1:Y:S02]  /*01e0*/  SHFL.BFLY PT, R2, R11, 0x1, 0x1f ;  /* 0x0c201f000b027f89 */ /* 0x000e6400000e0000 */
[----:B-1----:R-:W-:-:S05]  /*01f0*/  FADD R2, R11, R2 ;  /* 0x000000020b027221 */ /* 0x002fca0000000000 */
[----:B------:R-:W-:Y:S01]  /*0200*/  @!P0 STS [R3+UR4], R2 ;  /* 0x0000000203008988 */ /* 0x000fe20008000804 */
[----:B------:R-:W-:Y:S01]  /*0210*/  BAR.SYNC.DEFER_BLOCKING 0x0 ;  /* 0x0000000000007b1d */ /* 0x000fe20000010000 */
[----:B------:R-:W-:-:S04]  /*0220*/  ISETP.NE.U32.AND P0, PT, R6, 0x1, PT ;  /* 0x000000010600780c */ /* 0x000fc80003f05070 */
[C---:B------:R-:W-:Y:S01]  /*0230*/  ISETP.LT.AND P0, PT, R10.reuse, 0x2, P0 ;  /* 0x000000020a00780c */ /* 0x040fe20000701270 */
[----:B------:R-:W1:Y:S01]  /*0240*/  @!P1 LDS R0, [R4] ;  /* 0x0000000004009984 */ /* 0x000e620000000800 */
[----:B------:R-:W-:-:S03]  /*0250*/  LOP3.LUT P1, RZ, R10, 0x3f, RZ, 0xc0, !PT ;  /* 0x0000003f0aff7812 */ /* 0x000fc6000782c0ff */
[----:B-1----:R-:W1:Y:S02]  /*0260*/  SHFL.BFLY PT, R5, R0, 0x1, 0x1f ;  /* 0x0c201f0000057f89 */ /* 0x002e6400000e0000 */
[----:B-1----:R-:W-:-:S06]  /*0270*/  FADD R5, R0, R5 ;  /* 0x0000000500057221 */ /* 0x002fcc0000000000 */
[----:B------:R1:W-:Y:S01]  /*0280*/  @P0 STS [R4], R5 ;  /* 0x0000000504000388 */ /* 0x0003e20000000800 */
[----:B------:R-:W-:Y:S06]  /*0290*/  BAR.SYNC.DEFER_BLOCKING 0x0 ;  /* 0x0000000000007b1d */ /* 0x000fec0000010000 */
[----:B-1----:R-:W-:Y:S05]  /*02a0*/  @P1 EXIT ;  /* 0x000000000000194d */ /* 0x002fea0003800000 */
[----:B------:R-:W0:Y:S01]  /*02b0*/  LDS R5, [UR4] ;  /* 0x00000004ff057984 */ /* 0x000e220008000800 */
[----:B------:R-:W0:Y:S03]  /*02c0*/  LDC.64 R2, c[0x0][0x220] ;  /* 0x00008800ff027b82 */ /* 0x000e260000000a00 */
[----:B0-----:R-:W-:Y:S01]  /*02d0*/  STG.E desc[UR6][R2.64], R5 ;  /* 0x0000000502007986 */ /* 0x001fe2000c101906 */
[----:B------:R-:W-:Y:S05]  /*02e0*/  EXIT ;  /* 0x000000000000794d */ /* 0x000fea0003800000 */
.L_x_0:
[----:B------:R-:W-:-:S00]  /*02f0*/  BRA `(.L_x_0) ;  /* 0xfffffffc00fc7947 */ /* 0x000fc0000383ffff */
[----:B------:R-:W-:-:S00]  /*0300*/  NOP ;  /* 0x0000000000007918 */ /* 0x000fc00000000000 */
[----:B------:R-:W-:-:S00]  /*0310*/  NOP ;  /* 0x0000000000007918 */ /* 0x000fc00000000000 */
[----:B------:R-:W-:-:S00]  /*0320*/  NOP ;  /* 0x0000000000007918 */ /* 0x000fc00000000000 */
[----:B------:R-:W-:-:S00]  /*0330*/  NOP ;  /* 0x0000000000007918 */ /* 0x000fc00000000000 */
[----:B------:R-:W-:-:S00]  /*0340*/  NOP ;  /* 0x0000000000007918 */ /* 0x000fc00000000000 */
[----:B------:R-:W-:-:S00]  /*0350*/  NOP ;  /* 0x0000000000007918 */ /* 0x000fc00000000000 */
[----:B------:R-:W-:-:S00]  /*0360*/  NOP ;  /* 0x0000000000007918 */ /* 0x000fc00000000000 */
[----:B------:R-:W-:-:S00]  /*0370*/  NOP ;  /* 0x0000000000007918 */ /* 0x000fc00000000000 */
.L_x_1:


//--------------------- .nv.shared.triton_per_fused_dot_31 --------------------------
	.section	.nv.shared.triton_per_fused_dot_31,"aw",@nobits
	.sectionflags	@""
	.align	16
	.zero		1024


//--------------------- .nv.constant0.triton_per_fused_dot_31 --------------------------
	.section	.nv.constant0.triton_per_fused_dot_31,"a",@progbits
	.sectionflags	@""
	.align	4
.nv.constant0.triton_per_fused_dot_31:
	.zero		556
